	.headerflags	@"EF_CUDA_TEXMODE_UNIFIED EF_CUDA_64BIT_ADDRESS EF_CUDA_ACCELERATORS EF_CUDA_SM90 EF_CUDA_VIRTUAL_SM(EF_CUDA_SM90)"
	.elftype	@"ET_EXEC"


//--------------------- .nv.info                  --------------------------
	.section	.nv.info,"",@"SHT_CUDA_INFO"
	.align	4


	//----- nvinfo : EIATTR_REGCOUNT
	.align		4
        /*0000*/ 	.byte	0x04, 0x2f
        /*0002*/ 	.short	(.L_3 - .L_2)
	.align		4
.L_2:
        /*0004*/ 	.word	index@(triton_poi_fused__native_batch_norm_legit_no_training_add_relu_44)
        /*0008*/ 	.word	0x00000020


	//----- nvinfo : EIATTR_MIN_STACK_SIZE
	.align		4
.L_3:
        /*000c*/ 	.byte	0x04, 0x12
        /*000e*/ 	.short	(.L_5 - .L_4)
	.align		4
.L_4:
        /*0010*/ 	.word	index@(triton_poi_fused__native_batch_norm_legit_no_training_add_relu_44)
        /*0014*/ 	.word	0x00000000


	//----- nvinfo : EIATTR_FRAME_SIZE
	.align		4
.L_5:
        /*0018*/ 	.byte	0x04, 0x11
        /*001a*/ 	.short	(.L_7 - .L_6)
	.align		4
.L_6:
        /*001c*/ 	.word	index@(triton_poi_fused__native_batch_norm_legit_no_training_add_relu_44)
        /*0020*/ 	.word	0x00000000


	//----- nvinfo : EIATTR_MIN_STACK_SIZE
	.align		4
.L_7:
        /*0024*/ 	.byte	0x04, 0x12
        /*0026*/ 	.short	(.L_9 - .L_8)
	.align		4
.L_8:
        /*0028*/ 	.word	index@(triton_poi_fused__native_batch_norm_legit_no_training_add_relu_44)
        /*002c*/ 	.word	0x00000000
.L_9:


//--------------------- .nv.info.triton_poi_fused__native_batch_norm_legit_no_training_add_relu_44 --------------------------
	.section	.nv.info.triton_poi_fused__native_batch_norm_legit_no_training_add_relu_44,"",@"SHT_CUDA_INFO"
	.sectionflags	@""
	.align	4


	//----- nvinfo : EIATTR_CUDA_API_VERSION
	.align		4
        /*0000*/ 	.byte	0x04, 0x37
        /*0002*/ 	.short	(.L_11 - .L_10)
.L_10:
        /*0004*/ 	.word	0x0000007c


	//----- nvinfo : EIATTR_KPARAM_INFO
	.align		4
.L_11:
        /*0008*/ 	.byte	0x04, 0x17
        /*000a*/ 	.short	(.L_13 - .L_12)
.L_12:
        /*000c*/ 	.word	0x00000000
        /*0010*/ 	.short	0x000b
        /*0012*/ 	.short	0x0058
        /*0014*/ 	.byte	0x00, 0xf0, 0x11, 0x00


	//----- nvinfo : EIATTR_KPARAM_INFO
	.align		4
.L_13:
        /*0018*/ 	.byte	0x04, 0x17
        /*001a*/ 	.short	(.L_15 - .L_14)
.L_14:
        /*001c*/ 	.word	0x00000000
        /*0020*/ 	.short	0x000a
        /*0022*/ 	.short	0x0050
        /*0024*/ 	.byte	0x00, 0xf4, 0x21, 0x00


	//----- nvinfo : EIATTR_KPARAM_INFO
	.align		4
.L_15:
        /*0028*/ 	.byte	0x04, 0x17
        /*002a*/ 	.short	(.L_17 - .L_16)
.L_16:
        /*002c*/ 	.word	0x00000000
        /*0030*/ 	.short	0x0009
        /*0032*/ 	.short	0x0048
        /*0034*/ 	.byte	0x00, 0xf4, 0x21, 0x00


	//----- nvinfo : EIATTR_KPARAM_INFO
	.align		4
.L_17:
        /*0038*/ 	.byte	0x04, 0x17
        /*003a*/ 	.short	(.L_19 - .L_18)
.L_18:
        /*003c*/ 	.word	0x00000000
        /*0040*/ 	.short	0x0008
        /*0042*/ 	.short	0x0040
        /*0044*/ 	.byte	0x00, 0xf4, 0x21, 0x00


	//----- nvinfo : EIATTR_KPARAM_INFO
	.align		4
.L_19:
        /*0048*/ 	.byte	0x04, 0x17
        /*004a*/ 	.short	(.L_21 - .L_20)
.L_20:
        /*004c*/ 	.word	0x00000000
        /*0050*/ 	.short	0x0007
        /*0052*/ 	.short	0x0038
        /*0054*/ 	.byte	0x00, 0xf4, 0x21, 0x00


	//----- nvinfo : EIATTR_KPARAM_INFO
	.align		4
.L_21:
        /*0058*/ 	.byte	0x04, 0x17
        /*005a*/ 	.short	(.L_23 - .L_22)
.L_22:
        /*005c*/ 	.word	0x00000000
        /*0060*/ 	.short	0x0006
        /*0062*/ 	.short	0x0030
        /*0064*/ 	.byte	0x00, 0xf4, 0x21, 0x00


	//----- nvinfo : EIATTR_KPARAM_INFO
	.align		4
.L_23:
        /*0068*/ 	.byte	0x04, 0x17
        /*006a*/ 	.short	(.L_25 - .L_24)
.L_24:
        /*006c*/ 	.word	0x00000000
        /*0070*/ 	.short	0x0005
        /*0072*/ 	.short	0x0028
        /*0074*/ 	.byte	0x00, 0xf4, 0x21, 0x00


	//----- nvinfo : EIATTR_KPARAM_INFO
	.align		4
.L_25:
        /*0078*/ 	.byte	0x04, 0x17
        /*007a*/ 	.short	(.L_27 - .L_26)
.L_26:
        /*007c*/ 	.word	0x00000000
        /*0080*/ 	.short	0x0004
        /*0082*/ 	.short	0x0020
        /*0084*/ 	.byte	0x00, 0xf4, 0x21, 0x00


	//----- nvinfo : EIATTR_KPARAM_INFO
	.align		4
.L_27:
        /*0088*/ 	.byte	0x04, 0x17
        /*008a*/ 	.short	(.L_29 - .L_28)
.L_28:
        /*008c*/ 	.word	0x00000000
        /*0090*/ 	.short	0x0003
        /*0092*/ 	.short	0x0018
        /*0094*/ 	.byte	0x00, 0xf4, 0x21, 0x00


	//----- nvinfo : EIATTR_KPARAM_INFO
	.align		4
.L_29:
        /*0098*/ 	.byte	0x04, 0x17
        /*009a*/ 	.short	(.L_31 - .L_30)
.L_30:
        /*009c*/ 	.word	0x00000000
        /*00a0*/ 	.short	0x0002
        /*00a2*/ 	.short	0x0010
        /*00a4*/ 	.byte	0x00, 0xf4, 0x21, 0x00


	//----- nvinfo : EIATTR_KPARAM_INFO
	.align		4
.L_31:
        /*00a8*/ 	.byte	0x04, 0x17
        /*00aa*/ 	.short	(.L_33 - .L_32)
.L_32:
        /*00ac*/ 	.word	0x00000000
        /*00b0*/ 	.short	0x0001
        /*00b2*/ 	.short	0x0008
        /*00b4*/ 	.byte	0x00, 0xf4, 0x21, 0x00


	//----- nvinfo : EIATTR_KPARAM_INFO
	.align		4
.L_33:
        /*00b8*/ 	.byte	0x04, 0x17
        /*00ba*/ 	.short	(.L_35 - .L_34)
.L_34:
        /*00bc*/ 	.word	0x00000000
        /*00c0*/ 	.short	0x0000
        /*00c2*/ 	.short	0x0000
        /*00c4*/ 	.byte	0x00, 0xf4, 0x21, 0x00


	//----- nvinfo : EIATTR_SPARSE_MMA_MASK
	.align		4
.L_35:
        /*00c8*/ 	.byte	0x03, 0x50
        /*00ca*/ 	.short	0x0000


	//----- nvinfo : EIATTR_MAXREG_COUNT
	.align		4
        /*00cc*/ 	.byte	0x03, 0x1b
        /*00ce*/ 	.short	0x00ff


	//----- nvinfo : EIATTR_EXIT_INSTR_OFFSETS
	.align		4
        /*00d0*/ 	.byte	0x04, 0x1c
        /*00d2*/ 	.short	(.L_37 - .L_36)


	//   ....[0]....
.L_36:
        /*00d4*/ 	.word	0x00000680


	//----- nvinfo : EIATTR_REQNTID
	.align		4
.L_37:
        /*00d8*/ 	.byte	0x04, 0x10
        /*00da*/ 	.short	(.L_39 - .L_38)
.L_38:
        /*00dc*/ 	.word	0x00000080
        /*00e0*/ 	.word	0x00000001
        /*00e4*/ 	.word	0x00000001


	//----- nvinfo : EIATTR_CBANK_PARAM_SIZE
	.align		4
.L_39:
        /*00e8*/ 	.byte	0x03, 0x19
        /*00ea*/ 	.short	0x005c


	//----- nvinfo : EIATTR_PARAM_CBANK
	.align		4
        /*00ec*/ 	.byte	0x04, 0x0a
        /*00ee*/ 	.short	(.L_41 - .L_40)
	.align		4
.L_40:
        /*00f0*/ 	.word	index@(.nv.constant0.triton_poi_fused__native_batch_norm_legit_no_training_add_relu_44)
        /*00f4*/ 	.short	0x0210
        /*00f6*/ 	.short	0x005c


	//----- nvinfo : EIATTR_SW_WAR
	.align		4
.L_41:
        /*00f8*/ 	.byte	0x04, 0x36
        /*00fa*/ 	.short	(.L_43 - .L_42)
.L_42:
        /*00fc*/ 	.word	0x00000008
.L_43:


//--------------------- .nv.callgraph             --------------------------
	.section	.nv.callgraph,"",@"SHT_CUDA_CALLGRAPH"
	.align	4
	.sectionentsize	8
	.align		4
        /*0000*/ 	.word	0x00000000
	.align		4
        /*0004*/ 	.word	0xffffffff
	.align		4
        /*0008*/ 	.word	0x00000000
	.align		4
        /*000c*/ 	.word	0xfffffffe
	.align		4
        /*0010*/ 	.word	0x00000000
	.align		4
        /*0014*/ 	.word	0xfffffffd
	.align		4
        /*0018*/ 	.word	0x00000000
	.align		4
        /*001c*/ 	.word	0xfffffffc


//--------------------- .nv.constant4             --------------------------
	.section	.nv.constant4,"a",@progbits
	.align	8
	.align		8
.nv.constant4:
        /*0000*/ 	.dword	_$_str
	.align		8
        /*0008*/ 	.dword	_$_str_$_2


//--------------------- .text.triton_poi_fused__native_batch_norm_legit_no_training_add_relu_44 --------------------------
	.section	.text.triton_poi_fused__native_batch_norm_legit_no_training_add_relu_44,"ax",@progbits
	.align	128
        .global         triton_poi_fused__native_batch_norm_legit_no_training_add_relu_44
        .type           triton_poi_fused__native_batch_norm_legit_no_training_add_relu_44,@function
        .size           triton_poi_fused__native_batch_norm_legit_no_training_add_relu_44,(.L_x_1 - triton_poi_fused__native_batch_norm_legit_no_training_add_relu_44)
        .other          triton_poi_fused__native_batch_norm_legit_no_training_add_relu_44,@"STO_CUDA_ENTRY STV_DEFAULT"
triton_poi_fused__native_batch_norm_legit_no_training_add_relu_44:
.text.triton_poi_fused__native_batch_norm_legit_no_training_add_relu_44:
[----:B------:R-:W-:Y:S01]  /*0000*/  LDC R1, c[0x0][0x28] ;  /* 0x00000a00ff017b82 */ /* 0x000fe20000000800 */
[----:B------:R-:W1:Y:S07]  /*0010*/  S2R R0, SR_TID.X ;  /* 0x0000000000007919 */ /* 0x000e6e0000002100 */
[----:B------:R-:W2:Y:S01]  /*0020*/  LDC.64 R6, c[0x0][0x228] ;  /* 0x00008a00ff067b82 */ /* 0x000ea20000000a00 */
[----:B------:R-:W-:Y:S01]  /*0030*/  ULDC.64 UR4, c[0x0][0x208] ;  /* 0x0000820000047ab9 */ /* 0x000fe20000000a00 */
[----:B------:R-:W3:Y:S06]  /*0040*/  S2R R5, SR_CTAID.X ;  /* 0x0000000000057919 */ /* 0x000eec0000002500 */
[----:B------:R-:W4:Y:S08]  /*0050*/  LDC.64 R12, c[0x0][0x218] ;  /* 0x00008600ff0c7b82 */ /* 0x000f300000000a00 */
[----:B------:R-:W5:Y:S08]  /*0060*/  LDC.64 R14, c[0x0][0x240] ;  /* 0x00009000ff0e7b82 */ /* 0x000f700000000a00 */
[----:B------:R-:W4:Y:S01]  /*0070*/  LDC.64 R16, c[0x0][0x220] ;  /* 0x00008800ff107b82 */ /* 0x000f220000000a00 */
[----:B-1----:R-:W-:-:S07]  /*0080*/  SHF.L.U32 R0, R0, 0x1, RZ ;  /* 0x0000000100007819 */ /* 0x002fce00000006ff */
[----:B------:R-:W1:Y:S01]  /*0090*/  LDC.64 R18, c[0x0][0x248] ;  /* 0x00009200ff127b82 */ /* 0x000e620000000a00 */
[----:B---3--:R-:W-:Y:S02]  /*00a0*/  SHF.R.S32.HI R3, RZ, 0x17, R5 ;  /* 0x00000017ff037819 */ /* 0x008fe40000011405 */
[----:B------:R-:W-:Y:S02]  /*00b0*/  LOP3.LUT R0, R0, 0xfe, RZ, 0xc0, !PT ;  /* 0x000000fe00007812 */ /* 0x000fe400078ec0ff */
[----:B------:R-:W-:-:S03]  /*00c0*/  SGXT R3, R3, 0x1 ;  /* 0x000000010303781a */ /* 0x000fc60000000200 */
[----:B------:R-:W3:Y:S01]  /*00d0*/  LDC.64 R8, c[0x0][0x238] ;  /* 0x00008e00ff087b82 */ /* 0x000ee20000000a00 */
[----:B------:R-:W-:-:S04]  /*00e0*/  LEA R0, R5, R0, 0x8 ;  /* 0x0000000005007211 */ /* 0x000fc800078e40ff */
[----:B------:R-:W-:-:S03]  /*00f0*/  LEA.HI R4, R3, R0, RZ, 0xa ;  /* 0x0000000003047211 */ /* 0x000fc600078f50ff */
[----:B------:R-:W1:Y:S01]  /*0100*/  LDC.64 R2, c[0x0][0x250] ;  /* 0x00009400ff027b82 */ /* 0x000e620000000a00 */
[----:B------:R-:W-:-:S04]  /*0110*/  LOP3.LUT R21, R4, 0xfffffc00, RZ, 0xc0, !PT ;  /* 0xfffffc0004157812 */ /* 0x000fc800078ec0ff */
[----:B------:R-:W-:-:S03]  /*0120*/  IADD3 R21, R0, -R21, RZ ;  /* 0x8000001500157210 */ /* 0x000fc60007ffe0ff */
[----:B------:R-:W3:Y:S02]  /*0130*/  LDC.64 R22, c[0x0][0x230] ;  /* 0x00008c00ff167b82 */ /* 0x000ee40000000a00 */
[----:B--2---:R-:W-:-:S06]  /*0140*/  IMAD.WIDE R6, R21, 0x4, R6 ;  /* 0x0000000415067825 */ /* 0x004fcc00078e0206 */
[----:B------:R-:W2:Y:S01]  /*0150*/  LDG.E.EL.64 R6, desc[UR4][R6.64] ;  /* 0x0000000406067981 */ /* 0x000ea2000c2e1b00 */
[----:B------:R-:W3:Y:S01]  /*0160*/  LDC.64 R10, c[0x0][0x258] ;  /* 0x00009600ff0a7b82 */ /* 0x000ee20000000a00 */
[----:B01----:R-:W-:-:S07]  /*0170*/  IMAD.WIDE R2, R21, 0x4, R2 ;  /* 0x0000000415027825 */ /* 0x003fce00078e0202 */
[----:B------:R-:W0:Y:S01]  /*0180*/  LDC.64 R4, c[0x0][0x260] ;  /* 0x00009800ff047b82 */ /* 0x000e220000000a00 */
[----:B------:R-:W2:Y:S01]  /*0190*/  LDG.E.EL.64 R2, desc[UR4][R2.64] ;  /* 0x0000000402027981 */ /* 0x000ea2000c2e1b00 */
[----:B----4-:R-:W-:-:S04]  /*01a0*/  IMAD.WIDE R12, R0, 0x4, R12 ;  /* 0x00000004000c7825 */ /* 0x010fc800078e020c */
[----:B-----5:R-:W-:Y:S02]  /*01b0*/  IMAD.WIDE R14, R0, 0x4, R14 ;  /* 0x00000004000e7825 */ /* 0x020fe400078e020e */
[----:B------:R-:W4:Y:S02]  /*01c0*/  LDG.E.64 R12, desc[UR4][R12.64] ;  /* 0x000000040c0c7981 */ /* 0x000f24000c1e1b00 */
[C---:B------:R-:W-:Y:S02]  /*01d0*/  IMAD.WIDE R16, R21.reuse, 0x4, R16 ;  /* 0x0000000415107825 */ /* 0x040fe400078e0210 */
[----:B------:R-:W5:Y:S02]  /*01e0*/  LDG.E.64 R14, desc[UR4][R14.64] ;  /* 0x000000040e0e7981 */ /* 0x000f64000c1e1b00 */
[C---:B------:R-:W-:Y:S02]  /*01f0*/  IMAD.WIDE R18, R21.reuse, 0x4, R18 ;  /* 0x0000000415127825 */ /* 0x040fe400078e0212 */
[----:B------:R-:W4:Y:S02]  /*0200*/  LDG.E.EL.64 R16, desc[UR4][R16.64] ;  /* 0x0000000410107981 */ /* 0x000f24000c2e1b00 */
[----:B---3--:R-:W-:-:S02]  /*0210*/  IMAD.WIDE R24, R21, 0x4, R8 ;  /* 0x0000000415187825 */ /* 0x008fc400078e0208 */
[----:B------:R-:W5:Y:S02]  /*0220*/  LDG.E.EL.64 R18, desc[UR4][R18.64] ;  /* 0x0000000412127981 */ /* 0x000f64000c2e1b00 */
[----:B------:R-:W-:-:S04]  /*0230*/  IMAD.WIDE R22, R21, 0x4, R22 ;  /* 0x0000000415167825 */ /* 0x000fc800078e0216 */
[C---:B------:R-:W-:Y:S02]  /*0240*/  IMAD.WIDE R10, R21.reuse, 0x4, R10 ;  /* 0x00000004150a7825 */ /* 0x040fe400078e020a */
[----:B------:R-:W3:Y:S02]  /*0250*/  LDG.E.EL.64 R22, desc[UR4][R22.64] ;  /* 0x0000000416167981 */ /* 0x000ee4000c2e1b00 */
[----:B0-----:R-:W-:Y:S02]  /*0260*/  IMAD.WIDE R8, R21, 0x4, R4 ;  /* 0x0000000415087825 */ /* 0x001fe400078e0204 */
[----:B------:R0:W3:Y:S04]  /*0270*/  LDG.E.EL.64 R4, desc[UR4][R24.64] ;  /* 0x0000000418047981 */ /* 0x0000e8000c2e1b00 */
[----:B------:R-:W3:Y:S04]  /*0280*/  LDG.E.EL.64 R10, desc[UR4][R10.64] ;  /* 0x000000040a0a7981 */ /* 0x000ee8000c2e1b00 */
[----:B------:R-:W3:Y:S01]  /*0290*/  LDG.E.EL.64 R8, desc[UR4][R8.64] ;  /* 0x0000000408087981 */ /* 0x000ee2000c2e1b00 */
[----:B--2---:R-:W-:Y:S01]  /*02a0*/  FADD R6, R6, 9.9999997473787516356e-06 ;  /* 0x3727c5ac06067421 */ /* 0x004fe20000000000 */
[----:B------:R-:W-:-:S05]  /*02b0*/  FADD R7, R7, 9.9999997473787516356e-06 ;  /* 0x3727c5ac07077421 */ /* 0x000fca0000000000 */
[----:B------:R-:W1:Y:S01]  /*02c0*/  MUFU.SQRT R6, R6 ;  /* 0x0000000600067308 */ /* 0x000e620000002000 */
[----:B------:R-:W-:Y:S01]  /*02d0*/  FADD R20, R2, 9.9999997473787516356e-06 ;  /* 0x3727c5ac02147421 */ /* 0x000fe20000000000 */
[----:B------:R-:W-:-:S06]  /*02e0*/  FADD R3, R3, 9.9999997473787516356e-06 ;  /* 0x3727c5ac03037421 */ /* 0x000fcc0000000000 */
[----:B------:R-:W2:Y:S08]  /*02f0*/  MUFU.SQRT R21, R7 ;  /* 0x0000000700157308 */ /* 0x000eb00000002000 */
[----:B------:R-:W4:Y:S01]  /*0300*/  MUFU.SQRT R26, R20 ;  /* 0x00000014001a7308 */ /* 0x000f220000002000 */
[----:B-1----:R-:W-:-:S07]  /*0310*/  FSETP.GT.AND P6, PT, R6, 8.50705917302346158658e+37, PT ;  /* 0x7e8000000600780b */ /* 0x002fce0003fc4000 */
[----:B0-----:R-:W0:Y:S01]  /*0320*/  MUFU.SQRT R25, R3 ;  /* 0x0000000300197308 */ /* 0x001e220000002000 */
[----:B------:R-:W-:Y:S01]  /*0330*/  HFMA2.MMA R2, -RZ, RZ, 1.625, 0 ;  /* 0x3e800000ff027435 */ /* 0x000fe200000001ff */
[----:B------:R-:W-:Y:S02]  /*0340*/  FSETP.GEU.AND P5, PT, R6, 1.175494350822287508e-38, PT ;  /* 0x008000000600780b */ /* 0x000fe40003fae000 */
[C---:B--2---:R-:W-:Y:S02]  /*0350*/  FSETP.GT.AND P4, PT, R21.reuse, 8.50705917302346158658e+37, PT ;  /* 0x7e8000001500780b */ /* 0x044fe40003f84000 */
[C---:B----4-:R-:W-:Y:S02]  /*0360*/  FSETP.GT.AND P3, PT, R26.reuse, 8.50705917302346158658e+37, PT ;  /* 0x7e8000001a00780b */ /* 0x050fe40003f64000 */
[----:B------:R-:W-:Y:S01]  /*0370*/  FSETP.GEU.AND P0, PT, R26, 1.175494350822287508e-38, PT ;  /* 0x008000001a00780b */ /* 0x000fe20003f0e000 */
[----:B------:R-:W-:Y:S01]  /*0380*/  @P6 FMUL R6, R6, 0.25 ;  /* 0x3e80000006066820 */ /* 0x000fe20000400000 */
[----:B------:R-:W-:-:S02]  /*0390*/  FSETP.GEU.AND P2, PT, R21, 1.175494350822287508e-38, PT ;  /* 0x008000001500780b */ /* 0x000fc40003f4e000 */
[C---:B0-----:R-:W-:Y:S02]  /*03a0*/  FSETP.GT.AND P1, PT, R25.reuse, 8.50705917302346158658e+37, PT ;  /* 0x7e8000001900780b */ /* 0x041fe40003f24000 */
[----:B------:R-:W-:Y:S02]  /*03b0*/  FSEL R3, R2, 1, P6 ;  /* 0x3f80000002037808 */ /* 0x000fe40003000000 */
[----:B------:R-:W-:Y:S01]  /*03c0*/  FSETP.GEU.AND P6, PT, R25, 1.175494350822287508e-38, PT ;  /* 0x008000001900780b */ /* 0x000fe20003fce000 */
[----:B------:R-:W-:Y:S02]  /*03d0*/  @!P5 FMUL R6, R6, 16777216 ;  /* 0x4b8000000606d820 */ /* 0x000fe40000400000 */
[----:B------:R-:W-:Y:S01]  /*03e0*/  @P3 FMUL R26, R26, 0.25 ;  /* 0x3e8000001a1a3820 */ /* 0x000fe20000400000 */
[----:B------:R-:W-:Y:S01]  /*03f0*/  @P4 FMUL R21, R21, 0.25 ;  /* 0x3e80000015154820 */ /* 0x000fe20000400000 */
[----:B------:R-:W0:Y:S02]  /*0400*/  MUFU.RCP R20, R6 ;  /* 0x0000000600147308 */ /* 0x000e240000001000 */
[----:B------:R-:W-:Y:S01]  /*0410*/  @!P0 FMUL R26, R26, 16777216 ;  /* 0x4b8000001a1a8820 */ /* 0x000fe20000400000 */
[----:B------:R-:W-:Y:S01]  /*0420*/  @!P2 FMUL R21, R21, 16777216 ;  /* 0x4b8000001515a820 */ /* 0x000fe20000400000 */
[----:B------:R-:W-:-:S04]  /*0430*/  @P1 FMUL R25, R25, 0.25 ;  /* 0x3e80000019191820 */ /* 0x000fc80000400000 */
[----:B------:R-:W-:Y:S01]  /*0440*/  @!P6 FMUL R25, R25, 16777216 ;  /* 0x4b8000001919e820 */ /* 0x000fe20000400000 */
[----:B------:R-:W1:Y:S01]  /*0450*/  MUFU.RCP R7, R26 ;  /* 0x0000001a00077308 */ /* 0x000e620000001000 */
[----:B------:R-:W-:Y:S01]  /*0460*/  @!P5 FMUL R3, R3, 16777216 ;  /* 0x4b8000000303d820 */ /* 0x000fe20000400000 */
[----:B------:R-:W-:-:S06]  /*0470*/  FSEL R28, R2, 1, P3 ;  /* 0x3f800000021c7808 */ /* 0x000fcc0001800000 */
[----:B------:R-:W2:Y:S01]  /*0480*/  MUFU.RCP R21, R21 ;  /* 0x0000001500157308 */ /* 0x000ea20000001000 */
[----:B------:R-:W-:-:S07]  /*0490*/  FSEL R24, R2, 1, P4 ;  /* 0x3f80000002187808 */ /* 0x000fce0002000000 */
[----:B------:R-:W4:Y:S01]  /*04a0*/  MUFU.RCP R6, R25 ;  /* 0x0000001900067308 */ /* 0x000f220000001000 */
[----:B------:R-:W-:Y:S01]  /*04b0*/  FSEL R27, R2, 1, P1 ;  /* 0x3f800000021b7808 */ /* 0x000fe20000800000 */
[----:B0-----:R-:W-:Y:S01]  /*04c0*/  FMUL R20, R20, R3 ;  /* 0x0000000314147220 */ /* 0x001fe20000400000 */
[----:B------:R-:W-:Y:S01]  /*04d0*/  @!P0 FMUL R28, R28, 16777216 ;  /* 0x4b8000001c1c8820 */ /* 0x000fe20000400000 */
[----:B------:R-:W0:Y:S01]  /*04e0*/  LDC.64 R2, c[0x0][0x210] ;  /* 0x00008400ff027b82 */ /* 0x000e220000000a00 */
[----:B------:R-:W-:Y:S01]  /*04f0*/  @!P2 FMUL R24, R24, 16777216 ;  /* 0x4b8000001818a820 */ /* 0x000fe20000400000 */
[----:B------:R-:W-:Y:S01]  /*0500*/  @!P6 FMUL R27, R27, 16777216 ;  /* 0x4b8000001b1be820 */ /* 0x000fe20000400000 */
[----:B-1----:R-:W-:Y:S01]  /*0510*/  FMUL R7, R7, R28 ;  /* 0x0000001c07077220 */ /* 0x002fe20000400000 */
[----:B------:R-:W-:Y:S01]  /*0520*/  FADD R29, R12, -R16 ;  /* 0x800000100c1d7221 */ /* 0x000fe20000000000 */
[----:B-----5:R-:W-:Y:S01]  /*0530*/  FADD R14, R14, -R18 ;  /* 0x800000120e0e7221 */ /* 0x020fe20000000000 */
[----:B--2---:R-:W-:Y:S01]  /*0540*/  FMUL R21, R21, R24 ;  /* 0x0000001815157220 */ /* 0x004fe20000400000 */
[----:B------:R-:W-:Y:S01]  /*0550*/  FADD R12, R13, -R17 ;  /* 0x800000110d0c7221 */ /* 0x000fe20000000000 */
[----:B------:R-:W-:Y:S01]  /*0560*/  FADD R15, R15, -R19 ;  /* 0x800000130f0f7221 */ /* 0x000fe20000000000 */
[----:B------:R-:W-:Y:S01]  /*0570*/  FMUL R29, R20, R29 ;  /* 0x0000001d141d7220 */ /* 0x000fe20000400000 */
[----:B------:R-:W-:Y:S01]  /*0580*/  FMUL R7, R7, R14 ;  /* 0x0000000e07077220 */ /* 0x000fe20000400000 */
[----:B----4-:R-:W-:Y:S01]  /*0590*/  FMUL R6, R6, R27 ;  /* 0x0000001b06067220 */ /* 0x010fe20000400000 */
[----:B------:R-:W-:Y:S01]  /*05a0*/  FMUL R12, R21, R12 ;  /* 0x0000000c150c7220 */ /* 0x000fe20000400000 */
[----:B---3--:R-:W-:Y:S01]  /*05b0*/  FFMA R4, R22, R29, R4 ;  /* 0x0000001d16047223 */ /* 0x008fe20000000004 */
[----:B------:R-:W-:Y:S01]  /*05c0*/  FFMA R7, R10, R7, R8 ;  /* 0x000000070a077223 */ /* 0x000fe20000000008 */
[----:B------:R-:W-:Y:S01]  /*05d0*/  FMUL R6, R6, R15 ;  /* 0x0000000f06067220 */ /* 0x000fe20000400000 */
[----:B------:R-:W-:-:S03]  /*05e0*/  FFMA R5, R23, R12, R5 ;  /* 0x0000000c17057223 */ /* 0x000fc60000000005 */
[----:B------:R-:W-:Y:S01]  /*05f0*/  FFMA R6, R11, R6, R9 ;  /* 0x000000060b067223 */ /* 0x000fe20000000009 */
[C---:B------:R-:W-:Y:S01]  /*0600*/  FSETP.GEU.AND P0, PT, R4.reuse, -R7, PT ;  /* 0x800000070400720b */ /* 0x040fe20003f0e000 */
[----:B------:R-:W-:Y:S02]  /*0610*/  FADD R4, R4, R7 ;  /* 0x0000000704047221 */ /* 0x000fe40000000000 */
[C---:B------:R-:W-:Y:S01]  /*0620*/  FADD R7, R5.reuse, R6 ;  /* 0x0000000605077221 */ /* 0x040fe20000000000 */
[----:B------:R-:W-:Y:S01]  /*0630*/  FSETP.GEU.AND P1, PT, R5, -R6, PT ;  /* 0x800000060500720b */ /* 0x000fe20003f2e000 */
[----:B0-----:R-:W-:Y:S01]  /*0640*/  IMAD.WIDE R2, R0, 0x4, R2 ;  /* 0x0000000400027825 */ /* 0x001fe200078e0202 */
[----:B------:R-:W-:Y:S02]  /*0650*/  FSEL R4, R4, RZ, P0 ;  /* 0x000000ff04047208 */ /* 0x000fe40000000000 */
[----:B------:R-:W-:-:S05]  /*0660*/  FSEL R5, R7, RZ, P1 ;  /* 0x000000ff07057208 */ /* 0x000fca0000800000 */
[----:B------:R-:W-:Y:S01]  /*0670*/  STG.E.64 desc[UR4][R2.64], R4 ;  /* 0x0000000402007986 */ /* 0x000fe2000c101b04 */
[----:B------:R-:W-:Y:S05]  /*0680*/  EXIT ;  /* 0x000000000000794d */ /* 0x000fea0003800000 */
.L_x_0:
[----:B------:R-:W-:-:S00]  /*0690*/  BRA `(.L_x_0) ;  /* 0xfffffffc00fc7947 */ /* 0x000fc0000383ffff */
[----:B------:R-:W-:-:S00]  /*06a0*/  NOP ;  /* 0x0000000000007918 */ /* 0x000fc00000000000 */
        /* <DEDUP_REMOVED lines=13> */
.L_x_1:


//--------------------- .nv.global.init           --------------------------
	.section	.nv.global.init,"aw",@progbits
.nv.global.init:
	.type		_$_str,@object
	.size		_$_str,(_$_str_$_2 - _$_str)
_$_str:
        /*0000*/ 	.byte	0x5f, 0x5f, 0x43, 0x55, 0x44, 0x41, 0x5f, 0x46, 0x54, 0x5a, 0x00
	.type		_$_str_$_2,@object
	.size		_$_str_$_2,(.L_1 - _$_str_$_2)
_$_str_$_2:
        /*000b*/ 	.byte	0x5f, 0x5f, 0x43, 0x55, 0x44, 0x41, 0x5f, 0x50, 0x52, 0x45, 0x43, 0x5f, 0x53, 0x51, 0x52, 0x54
        /*001b*/ 	.byte	0x00
.L_1:


//--------------------- .nv.constant0.triton_poi_fused__native_batch_norm_legit_no_training_add_relu_44 --------------------------
	.section	.nv.constant0.triton_poi_fused__native_batch_norm_legit_no_training_add_relu_44,"a",@progbits
	.sectionflags	@""
	.align	4
.nv.constant0.triton_poi_fused__native_batch_norm_legit_no_training_add_relu_44:
	.zero		620
